	.headerflags	@"EF_CUDA_TEXMODE_UNIFIED EF_CUDA_64BIT_ADDRESS EF_CUDA_ACCELERATORS EF_CUDA_SM90 EF_CUDA_VIRTUAL_SM(EF_CUDA_SM90)"
	.elftype	@"ET_EXEC"


//--------------------- .nv.info                  --------------------------
	.section	.nv.info,"",@"SHT_CUDA_INFO"
	.align	4


	//----- nvinfo : EIATTR_REGCOUNT
	.align		4
        /*0000*/ 	.byte	0x04, 0x2f
        /*0002*/ 	.short	(.L_3 - .L_2)
	.align		4
.L_2:
        /*0004*/ 	.word	index@(triton_poi_fused__native_batch_norm_legit_no_training_convolution_relu_0)
        /*0008*/ 	.word	0x00000020


	//----- nvinfo : EIATTR_MIN_STACK_SIZE
	.align		4
.L_3:
        /*000c*/ 	.byte	0x04, 0x12
        /*000e*/ 	.short	(.L_5 - .L_4)
	.align		4
.L_4:
        /*0010*/ 	.word	index@(triton_poi_fused__native_batch_norm_legit_no_training_convolution_relu_0)
        /*0014*/ 	.word	0x00000000


	//----- nvinfo : EIATTR_FRAME_SIZE
	.align		4
.L_5:
        /*0018*/ 	.byte	0x04, 0x11
        /*001a*/ 	.short	(.L_7 - .L_6)
	.align		4
.L_6:
        /*001c*/ 	.word	index@(triton_poi_fused__native_batch_norm_legit_no_training_convolution_relu_0)
        /*0020*/ 	.word	0x00000000


	//----- nvinfo : EIATTR_MIN_STACK_SIZE
	.align		4
.L_7:
        /*0024*/ 	.byte	0x04, 0x12
        /*0026*/ 	.short	(.L_9 - .L_8)
	.align		4
.L_8:
        /*0028*/ 	.word	index@(triton_poi_fused__native_batch_norm_legit_no_training_convolution_relu_0)
        /*002c*/ 	.word	0x00000000
.L_9:


//--------------------- .nv.info.triton_poi_fused__native_batch_norm_legit_no_training_convolution_relu_0 --------------------------
	.section	.nv.info.triton_poi_fused__native_batch_norm_legit_no_training_convolution_relu_0,"",@"SHT_CUDA_INFO"
	.sectionflags	@""
	.align	4


	//----- nvinfo : EIATTR_CUDA_API_VERSION
	.align		4
        /*0000*/ 	.byte	0x04, 0x37
        /*0002*/ 	.short	(.L_11 - .L_10)
.L_10:
        /*0004*/ 	.word	0x0000007c


	//----- nvinfo : EIATTR_KPARAM_INFO
	.align		4
.L_11:
        /*0008*/ 	.byte	0x04, 0x17
        /*000a*/ 	.short	(.L_13 - .L_12)
.L_12:
        /*000c*/ 	.word	0x00000000
        /*0010*/ 	.short	0x0007
        /*0012*/ 	.short	0x0038
        /*0014*/ 	.byte	0x00, 0xf0, 0x11, 0x00


	//----- nvinfo : EIATTR_KPARAM_INFO
	.align		4
.L_13:
        /*0018*/ 	.byte	0x04, 0x17
        /*001a*/ 	.short	(.L_15 - .L_14)
.L_14:
        /*001c*/ 	.word	0x00000000
        /*0020*/ 	.short	0x0006
        /*0022*/ 	.short	0x0030
        /*0024*/ 	.byte	0x00, 0xf4, 0x21, 0x00


	//----- nvinfo : EIATTR_KPARAM_INFO
	.align		4
.L_15:
        /*0028*/ 	.byte	0x04, 0x17
        /*002a*/ 	.short	(.L_17 - .L_16)
.L_16:
        /*002c*/ 	.word	0x00000000
        /*0030*/ 	.short	0x0005
        /*0032*/ 	.short	0x0028
        /*0034*/ 	.byte	0x00, 0xf4, 0x21, 0x00


	//----- nvinfo : EIATTR_KPARAM_INFO
	.align		4
.L_17:
        /*0038*/ 	.byte	0x04, 0x17
        /*003a*/ 	.short	(.L_19 - .L_18)
.L_18:
        /*003c*/ 	.word	0x00000000
        /*0040*/ 	.short	0x0004
        /*0042*/ 	.short	0x0020
        /*0044*/ 	.byte	0x00, 0xf4, 0x21, 0x00


	//----- nvinfo : EIATTR_KPARAM_INFO
	.align		4
.L_19:
        /*0048*/ 	.byte	0x04, 0x17
        /*004a*/ 	.short	(.L_21 - .L_20)
.L_20:
        /*004c*/ 	.word	0x00000000
        /*0050*/ 	.short	0x0003
        /*0052*/ 	.short	0x0018
        /*0054*/ 	.byte	0x00, 0xf4, 0x21, 0x00


	//----- nvinfo : EIATTR_KPARAM_INFO
	.align		4
.L_21:
        /*0058*/ 	.byte	0x04, 0x17
        /*005a*/ 	.short	(.L_23 - .L_22)
.L_22:
        /*005c*/ 	.word	0x00000000
        /*0060*/ 	.short	0x0002
        /*0062*/ 	.short	0x0010
        /*0064*/ 	.byte	0x00, 0xf4, 0x21, 0x00


	//----- nvinfo : EIATTR_KPARAM_INFO
	.align		4
.L_23:
        /*0068*/ 	.byte	0x04, 0x17
        /*006a*/ 	.short	(.L_25 - .L_24)
.L_24:
        /*006c*/ 	.word	0x00000000
        /*0070*/ 	.short	0x0001
        /*0072*/ 	.short	0x0008
        /*0074*/ 	.byte	0x00, 0xf4, 0x21, 0x00


	//----- nvinfo : EIATTR_KPARAM_INFO
	.align		4
.L_25:
        /*0078*/ 	.byte	0x04, 0x17
        /*007a*/ 	.short	(.L_27 - .L_26)
.L_26:
        /*007c*/ 	.word	0x00000000
        /*0080*/ 	.short	0x0000
        /*0082*/ 	.short	0x0000
        /*0084*/ 	.byte	0x00, 0xf4, 0x21, 0x00


	//----- nvinfo : EIATTR_SPARSE_MMA_MASK
	.align		4
.L_27:
        /*0088*/ 	.byte	0x03, 0x50
        /*008a*/ 	.short	0x0000


	//----- nvinfo : EIATTR_MAXREG_COUNT
	.align		4
        /*008c*/ 	.byte	0x03, 0x1b
        /*008e*/ 	.short	0x00ff


	//----- nvinfo : EIATTR_EXIT_INSTR_OFFSETS
	.align		4
        /*0090*/ 	.byte	0x04, 0x1c
        /*0092*/ 	.short	(.L_29 - .L_28)


	//   ....[0]....
.L_28:
        /*0094*/ 	.word	0x00000850


	//----- nvinfo : EIATTR_REQNTID
	.align		4
.L_29:
        /*0098*/ 	.byte	0x04, 0x10
        /*009a*/ 	.short	(.L_31 - .L_30)
.L_30:
        /*009c*/ 	.word	0x00000080
        /*00a0*/ 	.word	0x00000001
        /*00a4*/ 	.word	0x00000001


	//----- nvinfo : EIATTR_CBANK_PARAM_SIZE
	.align		4
.L_31:
        /*00a8*/ 	.byte	0x03, 0x19
        /*00aa*/ 	.short	0x003c


	//----- nvinfo : EIATTR_PARAM_CBANK
	.align		4
        /*00ac*/ 	.byte	0x04, 0x0a
        /*00ae*/ 	.short	(.L_33 - .L_32)
	.align		4
.L_32:
        /*00b0*/ 	.word	index@(.nv.constant0.triton_poi_fused__native_batch_norm_legit_no_training_convolution_relu_0)
        /*00b4*/ 	.short	0x0210
        /*00b6*/ 	.short	0x003c


	//----- nvinfo : EIATTR_SW_WAR
	.align		4
.L_33:
        /*00b8*/ 	.byte	0x04, 0x36
        /*00ba*/ 	.short	(.L_35 - .L_34)
.L_34:
        /*00bc*/ 	.word	0x00000008
.L_35:


//--------------------- .nv.callgraph             --------------------------
	.section	.nv.callgraph,"",@"SHT_CUDA_CALLGRAPH"
	.align	4
	.sectionentsize	8
	.align		4
        /*0000*/ 	.word	0x00000000
	.align		4
        /*0004*/ 	.word	0xffffffff
	.align		4
        /*0008*/ 	.word	0x00000000
	.align		4
        /*000c*/ 	.word	0xfffffffe
	.align		4
        /*0010*/ 	.word	0x00000000
	.align		4
        /*0014*/ 	.word	0xfffffffd
	.align		4
        /*0018*/ 	.word	0x00000000
	.align		4
        /*001c*/ 	.word	0xfffffffc


//--------------------- .nv.constant4             --------------------------
	.section	.nv.constant4,"a",@progbits
	.align	8
	.align		8
.nv.constant4:
        /*0000*/ 	.dword	_$_str
	.align		8
        /*0008*/ 	.dword	_$_str_$_2


//--------------------- .text.triton_poi_fused__native_batch_norm_legit_no_training_convolution_relu_0 --------------------------
	.section	.text.triton_poi_fused__native_batch_norm_legit_no_training_convolution_relu_0,"ax",@progbits
	.align	128
        .global         triton_poi_fused__native_batch_norm_legit_no_training_convolution_relu_0
        .type           triton_poi_fused__native_batch_norm_legit_no_training_convolution_relu_0,@function
        .size           triton_poi_fused__native_batch_norm_legit_no_training_convolution_relu_0,(.L_x_1 - triton_poi_fused__native_batch_norm_legit_no_training_convolution_relu_0)
        .other          triton_poi_fused__native_batch_norm_legit_no_training_convolution_relu_0,@"STO_CUDA_ENTRY STV_DEFAULT"
triton_poi_fused__native_batch_norm_legit_no_training_convolution_relu_0:
.text.triton_poi_fused__native_batch_norm_legit_no_training_convolution_relu_0:
[----:B------:R-:W-:Y:S01]  /*0000*/  LDC R1, c[0x0][0x28] ;  /* 0x00000a00ff017b82 */ /* 0x000fe20000000800 */
[----:B------:R-:W1:Y:S01]  /*0010*/  S2R R0, SR_TID.X ;  /* 0x0000000000007919 */ /* 0x000e620000002100 */
[----:B------:R-:W-:-:S06]  /*0020*/  ULDC.64 UR4, c[0x0][0x208] ;  /* 0x0000820000047ab9 */ /* 0x000fcc0000000a00 */
[----:B------:R-:W2:Y:S01]  /*0030*/  LDC.64 R28, c[0x0][0x218] ;  /* 0x00008600ff1c7b82 */ /* 0x000ea20000000a00 */
[----:B------:R-:W3:Y:S07]  /*0040*/  S2R R5, SR_CTAID.X ;  /* 0x0000000000057919 */ /* 0x000eee0000002500 */
[----:B------:R-:W4:Y:S08]  /*0050*/  LDC.64 R26, c[0x0][0x220] ;  /* 0x00008800ff1a7b82 */ /* 0x000f300000000a00 */
[----:B------:R-:W5:Y:S01]  /*0060*/  LDC.64 R22, c[0x0][0x230] ;  /* 0x00008c00ff167b82 */ /* 0x000f620000000a00 */
[----:B-1----:R-:W-:-:S02]  /*0070*/  SHF.L.U32 R0, R0, 0x2, RZ ;  /* 0x0000000200007819 */ /* 0x002fc400000006ff */
[----:B---3--:R-:W-:Y:S02]  /*0080*/  SHF.R.S32.HI R3, RZ, 0x15, R5 ;  /* 0x00000015ff037819 */ /* 0x008fe40000011405 */
[----:B------:R-:W-:Y:S02]  /*0090*/  LOP3.LUT R0, R0, 0x1fc, RZ, 0xc0, !PT ;  /* 0x000001fc00007812 */ /* 0x000fe400078ec0ff */
[----:B------:R-:W-:Y:S02]  /*00a0*/  SGXT R3, R3, 0x1 ;  /* 0x000000010303781a */ /* 0x000fe40000000200 */
[----:B------:R-:W-:-:S04]  /*00b0*/  LEA R0, R5, R0, 0xa ;  /* 0x0000000005007211 */ /* 0x000fc800078e50ff */
[----:B------:R-:W-:-:S04]  /*00c0*/  LEA.HI R3, R3, R0, RZ, 0x12 ;  /* 0x0000000003037211 */ /* 0x000fc800078f90ff */
[----:B------:R-:W-:Y:S02]  /*00d0*/  SHF.R.S32.HI R2, RZ, 0x12, R3 ;  /* 0x00000012ff027819 */ /* 0x000fe40000011403 */
[----:B------:R-:W-:Y:S02]  /*00e0*/  IADD3 R3, R3, 0x200, RZ ;  /* 0x0000020003037810 */ /* 0x000fe40007ffe0ff */
[----:B------:R-:W-:Y:S02]  /*00f0*/  SHF.R.S32.HI R4, RZ, 0xf, R2 ;  /* 0x0000000fff047819 */ /* 0x000fe40000011402 */
[----:B------:R-:W-:Y:S02]  /*0100*/  SHF.R.S32.HI R3, RZ, 0x12, R3 ;  /* 0x00000012ff037819 */ /* 0x000fe40000011403 */
[----:B------:R-:W-:Y:S02]  /*0110*/  LOP3.LUT R7, R4, 0xffff, RZ, 0xc0, !PT ;  /* 0x0000ffff04077812 */ /* 0x000fe400078ec0ff */
[----:B------:R-:W-:-:S02]  /*0120*/  SHF.R.S32.HI R5, RZ, 0xf, R3 ;  /* 0x0000000fff057819 */ /* 0x000fc40000011403 */
[----:B------:R-:W-:Y:S02]  /*0130*/  LEA.HI R4, R7, R2, RZ, 0x14 ;  /* 0x0000000207047211 */ /* 0x000fe400078fa0ff */
[----:B------:R-:W-:Y:S02]  /*0140*/  LOP3.LUT R8, R5, 0xffff, RZ, 0xc0, !PT ;  /* 0x0000ffff05087812 */ /* 0x000fe400078ec0ff */
[----:B------:R-:W-:Y:S02]  /*0150*/  LOP3.LUT R6, R4, 0xfff0, RZ, 0xc0, !PT ;  /* 0x0000fff004067812 */ /* 0x000fe400078ec0ff */
[----:B------:R-:W1:Y:S01]  /*0160*/  LDC.64 R4, c[0x0][0x228] ;  /* 0x00008a00ff047b82 */ /* 0x000e620000000a00 */
[----:B------:R-:W-:Y:S02]  /*0170*/  LEA.HI R7, R8, R3, RZ, 0x14 ;  /* 0x0000000308077211 */ /* 0x000fe400078fa0ff */
[----:B------:R-:W-:Y:S02]  /*0180*/  IADD3 R6, RZ, -R6, RZ ;  /* 0x80000006ff067210 */ /* 0x000fe40007ffe0ff */
[----:B------:R-:W-:-:S02]  /*0190*/  LOP3.LUT R7, R7, 0xfff0, RZ, 0xc0, !PT ;  /* 0x0000fff007077812 */ /* 0x000fc400078ec0ff */
[----:B------:R-:W-:Y:S02]  /*01a0*/  PRMT R9, R6, 0x7710, RZ ;  /* 0x0000771006097816 */ /* 0x000fe400000000ff */
[----:B------:R-:W-:Y:S02]  /*01b0*/  IADD3 R6, RZ, -R7, RZ ;  /* 0x80000007ff067210 */ /* 0x000fe40007ffe0ff */
[----:B------:R-:W-:Y:S02]  /*01c0*/  IADD3 R2, R2, R9, RZ ;  /* 0x0000000902027210 */ /* 0x000fe40007ffe0ff */
[----:B------:R-:W-:Y:S02]  /*01d0*/  PRMT R6, R6, 0x7710, RZ ;  /* 0x0000771006067816 */ /* 0x000fe400000000ff */
[----:B------:R-:W-:Y:S02]  /*01e0*/  PRMT R9, R2, 0x9910, RZ ;  /* 0x0000991002097816 */ /* 0x000fe400000000ff */
[----:B------:R-:W-:-:S02]  /*01f0*/  IADD3 R3, R3, R6, RZ ;  /* 0x0000000603037210 */ /* 0x000fc40007ffe0ff */
[----:B------:R-:W3:Y:S02]  /*0200*/  LDC.64 R6, c[0x0][0x210] ;  /* 0x00008400ff067b82 */ /* 0x000ee40000000a00 */
[----:B------:R-:W-:Y:S01]  /*0210*/  PRMT R3, R3, 0x9910, RZ ;  /* 0x0000991003037816 */ /* 0x000fe200000000ff */
[----:B-1----:R-:W-:-:S04]  /*0220*/  IMAD.WIDE R12, R9, 0x4, R4 ;  /* 0x00000004090c7825 */ /* 0x002fc800078e0204 */
[----:B------:R-:W-:Y:S01]  /*0230*/  IMAD.WIDE R24, R3, 0x4, R4 ;  /* 0x0000000403187825 */ /* 0x000fe200078e0204 */
[----:B------:R-:W5:Y:S01]  /*0240*/  LDG.E.EL R21, desc[UR4][R12.64] ;  /* 0x000000040c157981 */ /* 0x000f62000c2e1900 */
[----:B------:R-:W1:Y:S04]  /*0250*/  LDC.64 R4, c[0x0][0x238] ;  /* 0x00008e00ff047b82 */ /* 0x000e680000000a00 */
[----:B------:R-:W5:Y:S01]  /*0260*/  LDG.E.EL R24, desc[UR4][R24.64] ;  /* 0x0000000418187981 */ /* 0x000f62000c2e1900 */
[----:B--2---:R-:W-:-:S05]  /*0270*/  IMAD.WIDE R10, R9, 0x4, R28 ;  /* 0x00000004090a7825 */ /* 0x004fca00078e021c */
[----:B------:R4:W2:Y:S01]  /*0280*/  LDG.E.EL R19, desc[UR4][R10.64] ;  /* 0x000000040a137981 */ /* 0x0008a2000c2e1900 */
[----:B---3--:R-:W-:-:S05]  /*0290*/  IMAD.WIDE R6, R0, 0x4, R6 ;  /* 0x0000000400067825 */ /* 0x008fca00078e0206 */
[----:B------:R-:W2:Y:S01]  /*02a0*/  LDG.E.128 R12, desc[UR4][R6.64] ;  /* 0x00000004060c7981 */ /* 0x000ea2000c1e1d00 */
[----:B----4-:R-:W-:-:S05]  /*02b0*/  IMAD.WIDE R10, R9, 0x4, R26 ;  /* 0x00000004090a7825 */ /* 0x010fca00078e021a */
[----:B------:R-:W3:Y:S01]  /*02c0*/  LDG.E.EL R18, desc[UR4][R10.64] ;  /* 0x000000040a127981 */ /* 0x000ee2000c2e1900 */
[----:B-----5:R-:W-:-:S04]  /*02d0*/  IMAD.WIDE R16, R9, 0x4, R22 ;  /* 0x0000000409107825 */ /* 0x020fc800078e0216 */
[----:B01----:R-:W-:Y:S02]  /*02e0*/  IMAD.WIDE R8, R9, 0x4, R4 ;  /* 0x0000000409087825 */ /* 0x003fe400078e0204 */
[----:B------:R-:W4:Y:S02]  /*02f0*/  LDG.E.EL R17, desc[UR4][R16.64] ;  /* 0x0000000410117981 */ /* 0x000f24000c2e1900 */
[C---:B------:R-:W-:Y:S02]  /*0300*/  IMAD.WIDE R28, R3.reuse, 0x4, R28 ;  /* 0x00000004031c7825 */ /* 0x040fe400078e021c */
[----:B------:R-:W4:Y:S02]  /*0310*/  LDG.E.EL R20, desc[UR4][R8.64] ;  /* 0x0000000408147981 */ /* 0x000f24000c2e1900 */
[C---:B------:R-:W-:Y:S02]  /*0320*/  IMAD.WIDE R26, R3.reuse, 0x4, R26 ;  /* 0x00000004031a7825 */ /* 0x040fe400078e021a */
[----:B------:R0:W5:Y:S04]  /*0330*/  LDG.E.EL R16, desc[UR4][R28.64] ;  /* 0x000000041c107981 */ /* 0x000168000c2e1900 */
[----:B------:R-:W5:Y:S01]  /*0340*/  LDG.E.128 R8, desc[UR4][R6.64+0x800] ;  /* 0x0008000406087981 */ /* 0x000f62000c1e1d00 */
[----:B------:R-:W-:-:S03]  /*0350*/  IMAD.WIDE R4, R3, 0x4, R4 ;  /* 0x0000000403047825 */ /* 0x000fc600078e0204 */
[----:B------:R-:W4:Y:S01]  /*0360*/  LDG.E.EL R2, desc[UR4][R26.64] ;  /* 0x000000041a027981 */ /* 0x000f22000c2e1900 */
[----:B------:R-:W-:-:S03]  /*0370*/  IMAD.WIDE R22, R3, 0x4, R22 ;  /* 0x0000000403167825 */ /* 0x000fc600078e0216 */
[----:B------:R-:W4:Y:S04]  /*0380*/  LDG.E.EL R4, desc[UR4][R4.64] ;  /* 0x0000000404047981 */ /* 0x000f28000c2e1900 */
[----:B------:R1:W4:Y:S01]  /*0390*/  LDG.E.EL R3, desc[UR4][R22.64] ;  /* 0x0000000416037981 */ /* 0x000322000c2e1900 */
[----:B------:R-:W-:Y:S01]  /*03a0*/  FADD R21, R21, 9.9999997473787516356e-06 ;  /* 0x3727c5ac15157421 */ /* 0x000fe20000000000 */
[----:B------:R-:W-:-:S03]  /*03b0*/  FADD R24, R24, 9.9999997473787516356e-06 ;  /* 0x3727c5ac18187421 */ /* 0x000fc60000000000 */
[----:B------:R-:W1:Y:S08]  /*03c0*/  MUFU.SQRT R25, R21 ;  /* 0x0000001500197308 */ /* 0x000e700000002000 */
[----:B0-----:R-:W0:Y:S01]  /*03d0*/  MUFU.SQRT R28, R24 ;  /* 0x00000018001c7308 */ /* 0x001e220000002000 */
[C---:B-1----:R-:W-:Y:S02]  /*03e0*/  FSETP.GT.AND P0, PT, R25.reuse, 8.50705917302346158658e+37, PT ;  /* 0x7e8000001900780b */ /* 0x042fe40003f04000 */
[----:B------:R-:W-:-:S02]  /*03f0*/  FSETP.GEU.AND P2, PT, R25, 1.175494350822287508e-38, PT ;  /* 0x008000001900780b */ /* 0x000fc40003f4e000 */
[C---:B0-----:R-:W-:Y:S02]  /*0400*/  FSETP.GT.AND P1, PT, R28.reuse, 8.50705917302346158658e+37, PT ;  /* 0x7e8000001c00780b */ /* 0x041fe40003f24000 */
[----:B------:R-:W-:-:S07]  /*0410*/  FSETP.GEU.AND P3, PT, R28, 1.175494350822287508e-38, PT ;  /* 0x008000001c00780b */ /* 0x000fce0003f6e000 */
[----:B------:R-:W-:Y:S01]  /*0420*/  @P0 FMUL R25, R25, 0.25 ;  /* 0x3e80000019190820 */ /* 0x000fe20000400000 */
[----:B------:R-:W-:-:S03]  /*0430*/  HFMA2.MMA R24, -RZ, RZ, 1.625, 0 ;  /* 0x3e800000ff187435 */ /* 0x000fc600000001ff */
[----:B------:R-:W-:Y:S01]  /*0440*/  @!P2 FMUL R25, R25, 16777216 ;  /* 0x4b8000001919a820 */ /* 0x000fe20000400000 */
[----:B------:R-:W-:-:S04]  /*0450*/  @P1 FMUL R28, R28, 0.25 ;  /* 0x3e8000001c1c1820 */ /* 0x000fc80000400000 */
[----:B------:R-:W-:Y:S01]  /*0460*/  @!P3 FMUL R28, R28, 16777216 ;  /* 0x4b8000001c1cb820 */ /* 0x000fe20000400000 */
[----:B------:R-:W0:Y:S01]  /*0470*/  MUFU.RCP R25, R25 ;  /* 0x0000001900197308 */ /* 0x000e220000001000 */
[----:B------:R-:W-:-:S07]  /*0480*/  FSEL R22, R24, 1, P0 ;  /* 0x3f80000018167808 */ /* 0x000fce0000000000 */
[----:B------:R1:W5:Y:S01]  /*0490*/  MUFU.RCP R5, R28 ;  /* 0x0000001c00057308 */ /* 0x0003620000001000 */
[----:B------:R-:W-:Y:S01]  /*04a0*/  FSEL R24, R24, 1, P1 ;  /* 0x3f80000018187808 */ /* 0x000fe20000800000 */
[----:B------:R-:W-:Y:S01]  /*04b0*/  @!P2 FMUL R22, R22, 16777216 ;  /* 0x4b8000001616a820 */ /* 0x000fe20000400000 */
[--C-:B--2---:R-:W-:Y:S01]  /*04c0*/  FADD R13, R13, R19.reuse ;  /* 0x000000130d0d7221 */ /* 0x104fe20000000000 */
[--C-:B------:R-:W-:Y:S01]  /*04d0*/  FADD R12, R12, R19.reuse ;  /* 0x000000130c0c7221 */ /* 0x100fe20000000000 */
[--C-:B------:R-:W-:Y:S01]  /*04e0*/  FADD R14, R14, R19.reuse ;  /* 0x000000130e0e7221 */ /* 0x100fe20000000000 */
[----:B------:R-:W-:Y:S01]  /*04f0*/  @!P3 FMUL R24, R24, 16777216 ;  /* 0x4b8000001818b820 */ /* 0x000fe20000400000 */
[----:B------:R-:W-:Y:S01]  /*0500*/  FADD R15, R15, R19 ;  /* 0x000000130f0f7221 */ /* 0x000fe20000000000 */
[----:B0-----:R-:W-:Y:S01]  /*0510*/  FMUL R21, R25, R22 ;  /* 0x0000001619157220 */ /* 0x001fe20000400000 */
[C---:B---3--:R-:W-:Y:S01]  /*0520*/  FADD R22, -R18.reuse, R12 ;  /* 0x0000000c12167221 */ /* 0x048fe20000000100 */
[C---:B------:R-:W-:Y:S01]  /*0530*/  FADD R26, -R18.reuse, R14 ;  /* 0x0000000e121a7221 */ /* 0x040fe20000000100 */
[C---:B-1----:R-:W-:Y:S01]  /*0540*/  FADD R28, -R18.reuse, R15 ;  /* 0x0000000f121c7221 */ /* 0x042fe20000000100 */
[----:B-----5:R-:W-:Y:S01]  /*0550*/  FMUL R5, R5, R24 ;  /* 0x0000001805057220 */ /* 0x020fe20000400000 */
[----:B------:R-:W-:-:S02]  /*0560*/  FADD R24, -R18, R13 ;  /* 0x0000000d12187221 */ /* 0x000fc40000000100 */
[----:B------:R-:W0:Y:S01]  /*0570*/  LDC.64 R18, c[0x0][0x240] ;  /* 0x00009000ff127b82 */ /* 0x000e220000000a00 */
[C---:B------:R-:W-:Y:S01]  /*0580*/  FMUL R27, R21.reuse, R22 ;  /* 0x00000016151b7220 */ /* 0x040fe20000400000 */
[C---:B------:R-:W-:Y:S01]  /*0590*/  FMUL R24, R21.reuse, R24 ;  /* 0x0000001815187220 */ /* 0x040fe20000400000 */
[C---:B------:R-:W-:Y:S01]  /*05a0*/  FMUL R23, R21.reuse, R26 ;  /* 0x0000001a15177220 */ /* 0x040fe20000400000 */
[----:B------:R-:W-:Y:S01]  /*05b0*/  FMUL R25, R21, R28 ;  /* 0x0000001c15197220 */ /* 0x000fe20000400000 */
[--C-:B------:R-:W-:Y:S01]  /*05c0*/  FADD R9, R9, R16.reuse ;  /* 0x0000001009097221 */ /* 0x100fe20000000000 */
[--C-:B------:R-:W-:Y:S01]  /*05d0*/  FADD R8, R8, R16.reuse ;  /* 0x0000001008087221 */ /* 0x100fe20000000000 */
[--C-:B------:R-:W-:Y:S01]  /*05e0*/  FADD R10, R10, R16.reuse ;  /* 0x000000100a0a7221 */ /* 0x100fe20000000000 */
[----:B------:R-:W-:Y:S01]  /*05f0*/  FADD R11, R11, R16 ;  /* 0x000000100b0b7221 */ /* 0x000fe20000000000 */
[C-C-:B----4-:R-:W-:Y:S01]  /*0600*/  FFMA R22, R17.reuse, R24, R20.reuse ;  /* 0x0000001811167223 */ /* 0x150fe20000000014 */
[C-C-:B------:R-:W-:Y:S01]  /*0610*/  FFMA R21, R17.reuse, R27, R20.reuse ;  /* 0x0000001b11157223 */ /* 0x140fe20000000014 */
[C-C-:B------:R-:W-:Y:S01]  /*0620*/  FFMA R23, R17.reuse, R23, R20.reuse ;  /* 0x0000001711177223 */ /* 0x140fe20000000014 */
[----:B------:R-:W-:Y:S01]  /*0630*/  FFMA R17, R17, R25, R20 ;  /* 0x0000001911117223 */ /* 0x000fe20000000014 */
[C---:B------:R-:W-:Y:S01]  /*0640*/  FADD R20, -R2.reuse, R9 ;  /* 0x0000000902147221 */ /* 0x040fe20000000100 */
[C---:B------:R-:W-:Y:S01]  /*0650*/  FADD R16, -R2.reuse, R8 ;  /* 0x0000000802107221 */ /* 0x040fe20000000100 */
[C---:B------:R-:W-:Y:S01]  /*0660*/  FADD R24, -R2.reuse, R10 ;  /* 0x0000000a02187221 */ /* 0x040fe20000000100 */
[----:B------:R-:W-:Y:S01]  /*0670*/  FADD R2, -R2, R11 ;  /* 0x0000000b02027221 */ /* 0x000fe20000000100 */
[C---:B------:R-:W-:Y:S01]  /*0680*/  FMUL R20, R5.reuse, R20 ;  /* 0x0000001405147220 */ /* 0x040fe20000400000 */
[C---:B------:R-:W-:Y:S01]  /*0690*/  FMUL R29, R5.reuse, R16 ;  /* 0x00000010051d7220 */ /* 0x040fe20000400000 */
[C---:B------:R-:W-:Y:S01]  /*06a0*/  FMUL R27, R5.reuse, R24 ;  /* 0x00000018051b7220 */ /* 0x040fe20000400000 */
[----:B------:R-:W-:Y:S01]  /*06b0*/  FMUL R25, R5, R2 ;  /* 0x0000000205197220 */ /* 0x000fe20000400000 */
[C-C-:B------:R-:W-:Y:S01]  /*06c0*/  FFMA R5, R3.reuse, R20, R4.reuse ;  /* 0x0000001403057223 */ /* 0x140fe20000000004 */
[C-C-:B------:R-:W-:Y:S01]  /*06d0*/  FFMA R20, R3.reuse, R29, R4.reuse ;  /* 0x0000001d03147223 */ /* 0x140fe20000000004 */
[C-C-:B------:R-:W-:Y:S01]  /*06e0*/  FFMA R24, R3.reuse, R27, R4.reuse ;  /* 0x0000001b03187223 */ /* 0x140fe20000000004 */
[----:B------:R-:W-:Y:S01]  /*06f0*/  FFMA R25, R3, R25, R4 ;  /* 0x0000001903197223 */ /* 0x000fe20000000004 */
[----:B------:R-:W-:Y:S01]  /*0700*/  FSETP.GEU.AND P6, PT, R17, RZ, PT ;  /* 0x000000ff1100720b */ /* 0x000fe20003fce000 */
[----:B0-----:R-:W-:Y:S01]  /*0710*/  IMAD.WIDE R2, R0, 0x4, R18 ;  /* 0x0000000400027825 */ /* 0x001fe200078e0212 */
[----:B------:R-:W-:-:S02]  /*0720*/  FSETP.GEU.AND P0, PT, R23, RZ, PT ;  /* 0x000000ff1700720b */ /* 0x000fc40003f0e000 */
[----:B------:R-:W-:Y:S02]  /*0730*/  FSETP.GEU.AND P1, PT, R22, RZ, PT ;  /* 0x000000ff1600720b */ /* 0x000fe40003f2e000 */
[----:B------:R-:W-:Y:S02]  /*0740*/  FSETP.GEU.AND P2, PT, R21, RZ, PT ;  /* 0x000000ff1500720b */ /* 0x000fe40003f4e000 */
[----:B------:R-:W-:Y:S02]  /*0750*/  SEL R19, R17, RZ, P6 ;  /* 0x000000ff11137207 */ /* 0x000fe40003000000 */
[----:B------:R-:W-:Y:S02]  /*0760*/  FSETP.GEU.AND P3, PT, R25, RZ, PT ;  /* 0x000000ff1900720b */ /* 0x000fe40003f6e000 */
[----:B------:R-:W-:Y:S02]  /*0770*/  FSETP.GEU.AND P4, PT, R24, RZ, PT ;  /* 0x000000ff1800720b */ /* 0x000fe40003f8e000 */
[----:B------:R-:W-:-:S02]  /*0780*/  FSETP.GEU.AND P5, PT, R5, RZ, PT ;  /* 0x000000ff0500720b */ /* 0x000fc40003fae000 */
[----:B------:R-:W-:Y:S02]  /*0790*/  FSETP.GEU.AND P6, PT, R20, RZ, PT ;  /* 0x000000ff1400720b */ /* 0x000fe40003fce000 */
[----:B------:R-:W-:Y:S02]  /*07a0*/  SEL R18, R23, RZ, P0 ;  /* 0x000000ff17127207 */ /* 0x000fe40000000000 */
[----:B------:R-:W-:Y:S02]  /*07b0*/  SEL R17, R22, RZ, P1 ;  /* 0x000000ff16117207 */ /* 0x000fe40000800000 */
[----:B------:R-:W-:Y:S02]  /*07c0*/  SEL R16, R21, RZ, P2 ;  /* 0x000000ff15107207 */ /* 0x000fe40001000000 */
[----:B------:R-:W-:Y:S02]  /*07d0*/  SEL R23, R25, RZ, P3 ;  /* 0x000000ff19177207 */ /* 0x000fe40001800000 */
[----:B------:R-:W-:-:S02]  /*07e0*/  SEL R22, R24, RZ, P4 ;  /* 0x000000ff18167207 */ /* 0x000fc40002000000 */
[----:B------:R-:W-:Y:S02]  /*07f0*/  SEL R21, R5, RZ, P5 ;  /* 0x000000ff05157207 */ /* 0x000fe40002800000 */
[----:B------:R-:W-:Y:S01]  /*0800*/  SEL R20, R20, RZ, P6 ;  /* 0x000000ff14147207 */ /* 0x000fe20003000000 */
[----:B------:R-:W-:Y:S04]  /*0810*/  STG.E.128 desc[UR4][R6.64], R12 ;  /* 0x0000000c06007986 */ /* 0x000fe8000c101d04 */
[----:B------:R-:W-:Y:S04]  /*0820*/  STG.E.128 desc[UR4][R6.64+0x800], R8 ;  /* 0x0008000806007986 */ /* 0x000fe8000c101d04 */
[----:B------:R-:W-:Y:S04]  /*0830*/  STG.E.128 desc[UR4][R2.64], R16 ;  /* 0x0000001002007986 */ /* 0x000fe8000c101d04 */
[----:B------:R-:W-:Y:S01]  /*0840*/  STG.E.128 desc[UR4][R2.64+0x800], R20 ;  /* 0x0008001402007986 */ /* 0x000fe2000c101d04 */
[----:B------:R-:W-:Y:S05]  /*0850*/  EXIT ;  /* 0x000000000000794d */ /* 0x000fea0003800000 */
.L_x_0:
[----:B------:R-:W-:-:S00]  /*0860*/  BRA `(.L_x_0) ;  /* 0xfffffffc00fc7947 */ /* 0x000fc0000383ffff */
[----:B------:R-:W-:-:S00]  /*0870*/  NOP ;  /* 0x0000000000007918 */ /* 0x000fc00000000000 */
        /* <DEDUP_REMOVED lines=8> */
.L_x_1:


//--------------------- .nv.global.init           --------------------------
	.section	.nv.global.init,"aw",@progbits
.nv.global.init:
	.type		_$_str,@object
	.size		_$_str,(_$_str_$_2 - _$_str)
_$_str:
        /*0000*/ 	.byte	0x5f, 0x5f, 0x43, 0x55, 0x44, 0x41, 0x5f, 0x46, 0x54, 0x5a, 0x00
	.type		_$_str_$_2,@object
	.size		_$_str_$_2,(.L_1 - _$_str_$_2)
_$_str_$_2:
        /*000b*/ 	.byte	0x5f, 0x5f, 0x43, 0x55, 0x44, 0x41, 0x5f, 0x50, 0x52, 0x45, 0x43, 0x5f, 0x53, 0x51, 0x52, 0x54
        /*001b*/ 	.byte	0x00
.L_1:


//--------------------- .nv.constant0.triton_poi_fused__native_batch_norm_legit_no_training_convolution_relu_0 --------------------------
	.section	.nv.constant0.triton_poi_fused__native_batch_norm_legit_no_training_convolution_relu_0,"a",@progbits
	.sectionflags	@""
	.align	4
.nv.constant0.triton_poi_fused__native_batch_norm_legit_no_training_convolution_relu_0:
	.zero		588
